	.headerflags	@"EF_CUDA_TEXMODE_UNIFIED EF_CUDA_64BIT_ADDRESS EF_CUDA_ACCELERATORS EF_CUDA_SM90 EF_CUDA_VIRTUAL_SM(EF_CUDA_SM90)"
	.elftype	@"ET_EXEC"


//--------------------- .nv.info                  --------------------------
	.section	.nv.info,"",@"SHT_CUDA_INFO"
	.align	4


	//----- nvinfo : EIATTR_REGCOUNT
	.align		4
        /*0000*/ 	.byte	0x04, 0x2f
        /*0002*/ 	.short	(.L_1 - .L_0)
	.align		4
.L_0:
        /*0004*/ 	.word	index@(triton_poi_fused_add_convolution_div_hardtanh_mul_2)
        /*0008*/ 	.word	0x0000000e


	//----- nvinfo : EIATTR_MIN_STACK_SIZE
	.align		4
.L_1:
        /*000c*/ 	.byte	0x04, 0x12
        /*000e*/ 	.short	(.L_3 - .L_2)
	.align		4
.L_2:
        /*0010*/ 	.word	index@(triton_poi_fused_add_convolution_div_hardtanh_mul_2)
        /*0014*/ 	.word	0x00000000


	//----- nvinfo : EIATTR_FRAME_SIZE
	.align		4
.L_3:
        /*0018*/ 	.byte	0x04, 0x11
        /*001a*/ 	.short	(.L_5 - .L_4)
	.align		4
.L_4:
        /*001c*/ 	.word	index@(triton_poi_fused_add_convolution_div_hardtanh_mul_2)
        /*0020*/ 	.word	0x00000000


	//----- nvinfo : EIATTR_MIN_STACK_SIZE
	.align		4
.L_5:
        /*0024*/ 	.byte	0x04, 0x12
        /*0026*/ 	.short	(.L_7 - .L_6)
	.align		4
.L_6:
        /*0028*/ 	.word	index@(triton_poi_fused_add_convolution_div_hardtanh_mul_2)
        /*002c*/ 	.word	0x00000000
.L_7:


//--------------------- .nv.info.triton_poi_fused_add_convolution_div_hardtanh_mul_2 --------------------------
	.section	.nv.info.triton_poi_fused_add_convolution_div_hardtanh_mul_2,"",@"SHT_CUDA_INFO"
	.sectionflags	@""
	.align	4


	//----- nvinfo : EIATTR_CUDA_API_VERSION
	.align		4
        /*0000*/ 	.byte	0x04, 0x37
        /*0002*/ 	.short	(.L_9 - .L_8)
.L_8:
        /*0004*/ 	.word	0x0000007c


	//----- nvinfo : EIATTR_KPARAM_INFO
	.align		4
.L_9:
        /*0008*/ 	.byte	0x04, 0x17
        /*000a*/ 	.short	(.L_11 - .L_10)
.L_10:
        /*000c*/ 	.word	0x00000000
        /*0010*/ 	.short	0x0004
        /*0012*/ 	.short	0x0020
        /*0014*/ 	.byte	0x00, 0xf0, 0x11, 0x00


	//----- nvinfo : EIATTR_KPARAM_INFO
	.align		4
.L_11:
        /*0018*/ 	.byte	0x04, 0x17
        /*001a*/ 	.short	(.L_13 - .L_12)
.L_12:
        /*001c*/ 	.word	0x00000000
        /*0020*/ 	.short	0x0003
        /*0022*/ 	.short	0x0018
        /*0024*/ 	.byte	0x00, 0xf4, 0x21, 0x00


	//----- nvinfo : EIATTR_KPARAM_INFO
	.align		4
.L_13:
        /*0028*/ 	.byte	0x04, 0x17
        /*002a*/ 	.short	(.L_15 - .L_14)
.L_14:
        /*002c*/ 	.word	0x00000000
        /*0030*/ 	.short	0x0002
        /*0032*/ 	.short	0x0010
        /*0034*/ 	.byte	0x00, 0xf4, 0x21, 0x00


	//----- nvinfo : EIATTR_KPARAM_INFO
	.align		4
.L_15:
        /*0038*/ 	.byte	0x04, 0x17
        /*003a*/ 	.short	(.L_17 - .L_16)
.L_16:
        /*003c*/ 	.word	0x00000000
        /*0040*/ 	.short	0x0001
        /*0042*/ 	.short	0x0008
        /*0044*/ 	.byte	0x00, 0xf4, 0x21, 0x00


	//----- nvinfo : EIATTR_KPARAM_INFO
	.align		4
.L_17:
        /*0048*/ 	.byte	0x04, 0x17
        /*004a*/ 	.short	(.L_19 - .L_18)
.L_18:
        /*004c*/ 	.word	0x00000000
        /*0050*/ 	.short	0x0000
        /*0052*/ 	.short	0x0000
        /*0054*/ 	.byte	0x00, 0xf4, 0x21, 0x00


	//----- nvinfo : EIATTR_SPARSE_MMA_MASK
	.align		4
.L_19:
        /*0058*/ 	.byte	0x03, 0x50
        /*005a*/ 	.short	0x0000


	//----- nvinfo : EIATTR_MAXREG_COUNT
	.align		4
        /*005c*/ 	.byte	0x03, 0x1b
        /*005e*/ 	.short	0x00ff


	//----- nvinfo : EIATTR_EXIT_INSTR_OFFSETS
	.align		4
        /*0060*/ 	.byte	0x04, 0x1c
        /*0062*/ 	.short	(.L_21 - .L_20)


	//   ....[0]....
.L_20:
        /*0064*/ 	.word	0x00000250


	//   ....[1]....
        /*0068*/ 	.word	0x00000270


	//----- nvinfo : EIATTR_REQNTID
	.align		4
.L_21:
        /*006c*/ 	.byte	0x04, 0x10
        /*006e*/ 	.short	(.L_23 - .L_22)
.L_22:
        /*0070*/ 	.word	0x00000080
        /*0074*/ 	.word	0x00000001
        /*0078*/ 	.word	0x00000001


	//----- nvinfo : EIATTR_CBANK_PARAM_SIZE
	.align		4
.L_23:
        /*007c*/ 	.byte	0x03, 0x19
        /*007e*/ 	.short	0x0024


	//----- nvinfo : EIATTR_PARAM_CBANK
	.align		4
        /*0080*/ 	.byte	0x04, 0x0a
        /*0082*/ 	.short	(.L_25 - .L_24)
	.align		4
.L_24:
        /*0084*/ 	.word	index@(.nv.constant0.triton_poi_fused_add_convolution_div_hardtanh_mul_2)
        /*0088*/ 	.short	0x0210
        /*008a*/ 	.short	0x0024


	//----- nvinfo : EIATTR_SW_WAR
	.align		4
.L_25:
        /*008c*/ 	.byte	0x04, 0x36
        /*008e*/ 	.short	(.L_27 - .L_26)
.L_26:
        /*0090*/ 	.word	0x00000008
.L_27:


//--------------------- .nv.callgraph             --------------------------
	.section	.nv.callgraph,"",@"SHT_CUDA_CALLGRAPH"
	.align	4
	.sectionentsize	8
	.align		4
        /*0000*/ 	.word	0x00000000
	.align		4
        /*0004*/ 	.word	0xffffffff
	.align		4
        /*0008*/ 	.word	0x00000000
	.align		4
        /*000c*/ 	.word	0xfffffffe
	.align		4
        /*0010*/ 	.word	0x00000000
	.align		4
        /*0014*/ 	.word	0xfffffffd
	.align		4
        /*0018*/ 	.word	0x00000000
	.align		4
        /*001c*/ 	.word	0xfffffffc


//--------------------- .text.triton_poi_fused_add_convolution_div_hardtanh_mul_2 --------------------------
	.section	.text.triton_poi_fused_add_convolution_div_hardtanh_mul_2,"ax",@progbits
	.align	128
        .global         triton_poi_fused_add_convolution_div_hardtanh_mul_2
        .type           triton_poi_fused_add_convolution_div_hardtanh_mul_2,@function
        .size           triton_poi_fused_add_convolution_div_hardtanh_mul_2,(.L_x_1 - triton_poi_fused_add_convolution_div_hardtanh_mul_2)
        .other          triton_poi_fused_add_convolution_div_hardtanh_mul_2,@"STO_CUDA_ENTRY STV_DEFAULT"
triton_poi_fused_add_convolution_div_hardtanh_mul_2:
.text.triton_poi_fused_add_convolution_div_hardtanh_mul_2:
[----:B------:R-:W0:Y:S02]  /*0000*/  LDC R1, c[0x0][0x28] ;  /* 0x00000a00ff017b82 */ /* 0x000e240000000800 */
[----:B------:R-:W1:Y:S01]  /*0010*/  S2R R0, SR_TID.X ;  /* 0x0000000000007919 */ /* 0x000e620000002100 */
[----:B------:R-:W2:Y:S01]  /*0020*/  LDC.64 R2, c[0x0][0x210] ;  /* 0x00008400ff027b82 */ /* 0x000ea20000000a00 */
[----:B------:R-:W-:Y:S01]  /*0030*/  ULDC.64 UR4, c[0x0][0x208] ;  /* 0x0000820000047ab9 */ /* 0x000fe20000000a00 */
[----:B------:R-:W3:Y:S01]  /*0040*/  S2R R5, SR_CTAID.X ;  /* 0x0000000000057919 */ /* 0x000ee20000002500 */
[----:B-1----:R-:W-:Y:S02]  /*0050*/  LOP3.LUT R0, R0, 0x7f, RZ, 0xc0, !PT ;  /* 0x0000007f00007812 */ /* 0x002fe400078ec0ff */
[----:B---3--:R-:W-:-:S03]  /*0060*/  SHF.R.S32.HI R7, RZ, 0x18, R5 ;  /* 0x00000018ff077819 */ /* 0x008fc60000011405 */
[----:B------:R-:W-:Y:S02]  /*0070*/  IMAD R0, R5, 0x80, R0 ;  /* 0x0000008005007824 */ /* 0x000fe400078e0200 */
[----:B------:R-:W1:Y:S01]  /*0080*/  LDC.64 R4, c[0x0][0x218] ;  /* 0x00008600ff047b82 */ /* 0x000e620000000a00 */
[----:B------:R-:W-:Y:S02]  /*0090*/  SGXT R7, R7, 0x1 ;  /* 0x000000010707781a */ /* 0x000fe40000000200 */
[----:B------:R-:W-:Y:S02]  /*00a0*/  ISETP.GE.AND P0, PT, R0, 0x100, PT ;  /* 0x000001000000780c */ /* 0x000fe40003f06270 */
[----:B------:R-:W-:-:S04]  /*00b0*/  LEA.HI R7, R7, R0, RZ, 0x4 ;  /* 0x0000000007077211 */ /* 0x000fc800078f20ff */
[----:B------:R-:W-:-:S04]  /*00c0*/  SHF.R.S32.HI R7, RZ, 0x4, R7 ;  /* 0x00000004ff077819 */ /* 0x000fc80000011407 */
[C---:B------:R-:W-:Y:S01]  /*00d0*/  LEA.HI R6, R7.reuse, R7, RZ, 0x2 ;  /* 0x0000000707067211 */ /* 0x040fe200078f10ff */
[----:B--2---:R-:W-:-:S03]  /*00e0*/  IMAD.WIDE R2, R7, 0x4, R2 ;  /* 0x0000000407027825 */ /* 0x004fc600078e0202 */
[----:B------:R-:W-:-:S05]  /*00f0*/  LOP3.LUT R6, R6, 0xfffffffc, RZ, 0xc0, !PT ;  /* 0xfffffffc06067812 */ /* 0x000fca00078ec0ff */
[----:B------:R-:W-:Y:S02]  /*0100*/  IMAD.IADD R9, R7, 0x1, -R6 ;  /* 0x0000000107097824 */ /* 0x000fe400078e0a06 */
[----:B------:R-:W2:Y:S02]  /*0110*/  LDC.64 R6, c[0x0][0x220] ;  /* 0x00008800ff067b82 */ /* 0x000ea40000000a00 */
[----:B-1----:R-:W-:Y:S01]  /*0120*/  IMAD.WIDE R4, R9, 0x4, R4 ;  /* 0x0000000409047825 */ /* 0x002fe200078e0204 */
[----:B------:R-:W-:-:S06]  /*0130*/  CS2R R8, SRZ ;  /* 0x0000000000087805 */ /* 0x000fcc000001ff00 */
[----:B------:R-:W3:Y:S04]  /*0140*/  @!P0 LDG.E.EL R8, desc[UR4][R2.64] ;  /* 0x0000000402088981 */ /* 0x000ee8000c2e1900 */
[----:B------:R-:W3:Y:S01]  /*0150*/  @!P0 LDG.E.EL R9, desc[UR4][R4.64] ;  /* 0x0000000404098981 */ /* 0x000ee2000c2e1900 */
[----:B------:R-:W-:Y:S02]  /*0160*/  IMAD.MOV.U32 R10, RZ, RZ, RZ ;  /* 0x000000ffff0a7224 */ /* 0x000fe400078e00ff */
[----:B--2---:R-:W-:-:S05]  /*0170*/  IMAD.WIDE R6, R0, 0x4, R6 ;  /* 0x0000000400067825 */ /* 0x004fca00078e0206 */
[----:B------:R-:W2:Y:S01]  /*0180*/  @!P0 LDG.E R10, desc[UR4][R6.64] ;  /* 0x00000004060a8981 */ /* 0x000ea2000c1e1900 */
[----:B------:R-:W-:Y:S02]  /*0190*/  IMAD.MOV.U32 R11, RZ, RZ, 0x3f99999a ;  /* 0x3f99999aff0b7424 */ /* 0x000fe400078e00ff */
[----:B---3--:R-:W-:-:S04]  /*01a0*/  FADD R8, R9, R8 ;  /* 0x0000000809087221 */ /* 0x008fc80000000000 */
[----:B------:R-:W-:Y:S02]  /*01b0*/  FFMA R11, R8, R11, 3 ;  /* 0x40400000080b7423 */ /* 0x000fe4000000000b */
[----:B------:R-:W1:Y:S03]  /*01c0*/  LDC.64 R8, c[0x0][0x228] ;  /* 0x00008a00ff087b82 */ /* 0x000e660000000a00 */
[----:B------:R-:W-:-:S04]  /*01d0*/  FSETP.GTU.AND P1, PT, R11, RZ, PT ;  /* 0x000000ff0b00720b */ /* 0x000fc80003f2c000 */
[----:B------:R-:W-:-:S04]  /*01e0*/  FSEL R11, R11, RZ, P1 ;  /* 0x000000ff0b0b7208 */ /* 0x000fc80000800000 */
[C---:B------:R-:W-:Y:S01]  /*01f0*/  FSETP.GEU.AND P2, PT, R11.reuse, 6, PT ;  /* 0x40c000000b00780b */ /* 0x040fe20003f4e000 */
[C---:B------:R-:W-:Y:S01]  /*0200*/  FMUL R5, R11.reuse, 0.16666667163372039795 ;  /* 0x3e2aaaab0b057820 */ /* 0x040fe20000400000 */
[----:B------:R-:W-:-:S11]  /*0210*/  FSETP.NAN.AND P1, PT, R11, R11, PT ;  /* 0x0000000b0b00720b */ /* 0x000fd60003f28000 */
[----:B------:R-:W-:Y:S01]  /*0220*/  @P2 FSEL R5, R5, 1, P1 ;  /* 0x3f80000005052808 */ /* 0x000fe20000800000 */
[----:B-1----:R-:W-:-:S04]  /*0230*/  IMAD.WIDE R2, R0, 0x4, R8 ;  /* 0x0000000400027825 */ /* 0x002fc800078e0208 */
[----:B--2---:R-:W-:Y:S01]  /*0240*/  FMUL R5, R5, R10 ;  /* 0x0000000a05057220 */ /* 0x004fe20000400000 */
[----:B------:R-:W-:Y:S06]  /*0250*/  @P0 EXIT ;  /* 0x000000000000094d */ /* 0x000fec0003800000 */
[----:B------:R-:W-:Y:S01]  /*0260*/  STG.E desc[UR4][R2.64], R5 ;  /* 0x0000000502007986 */ /* 0x000fe2000c101904 */
[----:B------:R-:W-:Y:S05]  /*0270*/  EXIT ;  /* 0x000000000000794d */ /* 0x000fea0003800000 */
.L_x_0:
[----:B------:R-:W-:-:S00]  /*0280*/  BRA `(.L_x_0) ;  /* 0xfffffffc00fc7947 */ /* 0x000fc0000383ffff */
[----:B------:R-:W-:-:S00]  /*0290*/  NOP ;  /* 0x0000000000007918 */ /* 0x000fc00000000000 */
        /* <DEDUP_REMOVED lines=14> */
.L_x_1:


//--------------------- .nv.constant0.triton_poi_fused_add_convolution_div_hardtanh_mul_2 --------------------------
	.section	.nv.constant0.triton_poi_fused_add_convolution_div_hardtanh_mul_2,"a",@progbits
	.sectionflags	@""
	.align	4
.nv.constant0.triton_poi_fused_add_convolution_div_hardtanh_mul_2:
	.zero		564
